//
// Generated by NVIDIA NVVM Compiler
//
// Compiler Build ID: CL-36424714
// Cuda compilation tools, release 13.0, V13.0.88
// Based on NVVM 20.0.0
//

.version 9.0
.target sm_100
.address_size 64

	// .globl	_Z9matAddGPUPfPKfS1_jj

.visible .entry _Z9matAddGPUPfPKfS1_jj(
	.param .u64 .ptr .align 1 _Z9matAddGPUPfPKfS1_jj_param_0,
	.param .u64 .ptr .align 1 _Z9matAddGPUPfPKfS1_jj_param_1,
	.param .u64 .ptr .align 1 _Z9matAddGPUPfPKfS1_jj_param_2,
	.param .u32 _Z9matAddGPUPfPKfS1_jj_param_3,
	.param .u32 _Z9matAddGPUPfPKfS1_jj_param_4
)
{
	.reg .pred 	%p<4>;
	.reg .b32 	%r<12>;
	.reg .b32 	%f<4>;
	.reg .b64 	%rd<11>;

	ld.param.u64 	%rd1, [_Z9matAddGPUPfPKfS1_jj_param_0];
	ld.param.u64 	%rd2, [_Z9matAddGPUPfPKfS1_jj_param_1];
	ld.param.u64 	%rd3, [_Z9matAddGPUPfPKfS1_jj_param_2];
	ld.param.u32 	%r4, [_Z9matAddGPUPfPKfS1_jj_param_3];
	ld.param.u32 	%r3, [_Z9matAddGPUPfPKfS1_jj_param_4];
	mov.u32 	%r5, %ctaid.x;
	mov.u32 	%r6, %ntid.x;
	mov.u32 	%r7, %tid.x;
	mad.lo.s32 	%r1, %r5, %r6, %r7;
	mov.u32 	%r8, %ctaid.y;
	mov.u32 	%r9, %ntid.y;
	mov.u32 	%r10, %tid.y;
	mad.lo.s32 	%r2, %r8, %r9, %r10;
	setp.ge.u32 	%p1, %r2, %r4;
	setp.ge.u32 	%p2, %r1, %r3;
	or.pred  	%p3, %p1, %p2;
	@%p3 bra 	$L__BB0_2;
	cvta.to.global.u64 	%rd4, %rd2;
	cvta.to.global.u64 	%rd5, %rd3;
	cvta.to.global.u64 	%rd6, %rd1;
	mad.lo.s32 	%r11, %r3, %r2, %r1;
	mul.wide.u32 	%rd7, %r11, 4;
	add.s64 	%rd8, %rd4, %rd7;
	ld.global.f32 	%f1, [%rd8];
	add.s64 	%rd9, %rd5, %rd7;
	ld.global.f32 	%f2, [%rd9];
	add.f32 	%f3, %f1, %f2;
	add.s64 	%rd10, %rd6, %rd7;
	st.global.f32 	[%rd10], %f3;
$L__BB0_2:
	ret;

}


// ===== COMPILED SASS (sm_100) =====

	.target	sm_100

	.elftype	@"ET_EXEC"


//--------------------- .note.nv.tkinfo           --------------------------
	.section	.note.nv.tkinfo,"",@"SHT_NOTE"
	.sectionflags	@"SHF_NOTE_NV_TKINFO"
	.tkinfo
        /*0018*/ 	.word	0x00000002
        /*0030*/ 	.string	""
        /*0030*/ 	.string	"ptxas"
        /*0030*/ 	.string	"Cuda compilation tools, release 13.0, V13.0.88"
        /*0030*/ 	.string	"Build cuda_13.0.r13.0/compiler.36424714_0"
        /*0030*/ 	.string	"-arch sm_100 -m 64 "



//--------------------- .note.nv.cuinfo           --------------------------
	.section	.note.nv.cuinfo,"",@"SHT_NOTE"
	.sectionflags	@"SHF_NOTE_NV_CUINFO"
        /*0018*/ 	.short	0x0002
        /*001a*/ 	.short	0x0064
        /*001c*/ 	.short	0x0082
	.zero		2


//--------------------- .nv.info                  --------------------------
	.section	.nv.info,"",@"SHT_CUDA_INFO"
	.align	4


	//----- nvinfo : EIATTR_REGCOUNT
	.align		4
        /*0000*/ 	.byte	0x04, 0x2f
        /*0002*/ 	.short	(.L_1 - .L_0)
	.align		4
.L_0:
        /*0004*/ 	.word	index@(_Z9matAddGPUPfPKfS1_jj)
        /*0008*/ 	.word	0x0000000c


	//----- nvinfo : EIATTR_FRAME_SIZE
	.align		4
.L_1:
        /*000c*/ 	.byte	0x04, 0x11
        /*000e*/ 	.short	(.L_3 - .L_2)
	.align		4
.L_2:
        /*0010*/ 	.word	index@(_Z9matAddGPUPfPKfS1_jj)
        /*0014*/ 	.word	0x00000000


	//----- nvinfo : EIATTR_MIN_STACK_SIZE
	.align		4
.L_3:
        /*0018*/ 	.byte	0x04, 0x12
        /*001a*/ 	.short	(.L_5 - .L_4)
	.align		4
.L_4:
        /*001c*/ 	.word	index@(_Z9matAddGPUPfPKfS1_jj)
        /*0020*/ 	.word	0x00000000
.L_5:


//--------------------- .nv.compat                --------------------------
	.section	.nv.compat,"",@"SHT_CUDA_COMPAT_INFO"
	.align	4
        /*0000*/ 	.byte	0x02, 0x09, 0x00, 0x00, 0x02, 0x02, 0x01, 0x00, 0x02, 0x05, 0x05, 0x00, 0x03, 0x07, 0x01, 0x01
        /*0010*/ 	.byte	0x02, 0x03, 0x00, 0x00, 0x02, 0x06, 0x01, 0x00, 0x04, 0x0b, 0x08, 0x00, 0x09, 0x00, 0x00, 0x00
        /*0020*/ 	.byte	0x00, 0x00, 0x00, 0x00


//--------------------- .nv.info._Z9matAddGPUPfPKfS1_jj --------------------------
	.section	.nv.info._Z9matAddGPUPfPKfS1_jj,"",@"SHT_CUDA_INFO"
	.sectionflags	@""
	.align	4


	//----- nvinfo : EIATTR_CUDA_API_VERSION
	.align		4
        /*0000*/ 	.byte	0x04, 0x37
        /*0002*/ 	.short	(.L_7 - .L_6)
.L_6:
        /*0004*/ 	.word	0x00000082


	//----- nvinfo : EIATTR_KPARAM_INFO
	.align		4
.L_7:
        /*0008*/ 	.byte	0x04, 0x17
        /*000a*/ 	.short	(.L_9 - .L_8)
.L_8:
        /*000c*/ 	.word	0x00000000
        /*0010*/ 	.short	0x0004
        /*0012*/ 	.short	0x001c
        /*0014*/ 	.byte	0x00, 0xf0, 0x11, 0x00


	//----- nvinfo : EIATTR_KPARAM_INFO
	.align		4
.L_9:
        /*0018*/ 	.byte	0x04, 0x17
        /*001a*/ 	.short	(.L_11 - .L_10)
.L_10:
        /*001c*/ 	.word	0x00000000
        /*0020*/ 	.short	0x0003
        /*0022*/ 	.short	0x0018
        /*0024*/ 	.byte	0x00, 0xf0, 0x11, 0x00


	//----- nvinfo : EIATTR_KPARAM_INFO
	.align		4
.L_11:
        /*0028*/ 	.byte	0x04, 0x17
        /*002a*/ 	.short	(.L_13 - .L_12)
.L_12:
        /*002c*/ 	.word	0x00000000
        /*0030*/ 	.short	0x0002
        /*0032*/ 	.short	0x0010
        /*0034*/ 	.byte	0x00, 0xf5, 0x21, 0x00


	//----- nvinfo : EIATTR_KPARAM_INFO
	.align		4
.L_13:
        /*0038*/ 	.byte	0x04, 0x17
        /*003a*/ 	.short	(.L_15 - .L_14)
.L_14:
        /*003c*/ 	.word	0x00000000
        /*0040*/ 	.short	0x0001
        /*0042*/ 	.short	0x0008
        /*0044*/ 	.byte	0x00, 0xf5, 0x21, 0x00


	//----- nvinfo : EIATTR_KPARAM_INFO
	.align		4
.L_15:
        /*0048*/ 	.byte	0x04, 0x17
        /*004a*/ 	.short	(.L_17 - .L_16)
.L_16:
        /*004c*/ 	.word	0x00000000
        /*0050*/ 	.short	0x0000
        /*0052*/ 	.short	0x0000
        /*0054*/ 	.byte	0x00, 0xf5, 0x21, 0x00


	//----- nvinfo : EIATTR_SPARSE_MMA_MASK
	.align		4
.L_17:
        /*0058*/ 	.byte	0x03, 0x50
        /*005a*/ 	.short	0x0000


	//----- nvinfo : EIATTR_MAXREG_COUNT
	.align		4
        /*005c*/ 	.byte	0x03, 0x1b
        /*005e*/ 	.short	0x00ff


	//----- nvinfo : EIATTR_MERCURY_ISA_VERSION
	.align		4
        /*0060*/ 	.byte	0x03, 0x5f
        /*0062*/ 	.short	0x0101


	//----- nvinfo : EIATTR_VRC_CTA_INIT_COUNT
	.align		4
        /*0064*/ 	.byte	0x02, 0x4a
	.zero		1
	.zero		1


	//----- nvinfo : EIATTR_EXIT_INSTR_OFFSETS
	.align		4
        /*0068*/ 	.byte	0x04, 0x1c
        /*006a*/ 	.short	(.L_19 - .L_18)


	//   ....[0]....
.L_18:
        /*006c*/ 	.word	0x000000c0


	//   ....[1]....
        /*0070*/ 	.word	0x00000190


	//----- nvinfo : EIATTR_CBANK_PARAM_SIZE
	.align		4
.L_19:
        /*0074*/ 	.byte	0x03, 0x19
        /*0076*/ 	.short	0x0020


	//----- nvinfo : EIATTR_PARAM_CBANK
	.align		4
        /*0078*/ 	.byte	0x04, 0x0a
        /*007a*/ 	.short	(.L_21 - .L_20)
	.align		4
.L_20:
        /*007c*/ 	.word	index@(.nv.constant0._Z9matAddGPUPfPKfS1_jj)
        /*0080*/ 	.short	0x0380
        /*0082*/ 	.short	0x0020


	//----- nvinfo : EIATTR_SW_WAR
	.align		4
.L_21:
        /*0084*/ 	.byte	0x04, 0x36
        /*0086*/ 	.short	(.L_23 - .L_22)
.L_22:
        /*0088*/ 	.word	0x00000008
.L_23:


//--------------------- .nv.callgraph             --------------------------
	.section	.nv.callgraph,"",@"SHT_CUDA_CALLGRAPH"
	.align	4
	.sectionentsize	8
	.align		4
        /*0000*/ 	.word	0x00000000
	.align		4
        /*0004*/ 	.word	0xffffffff
	.align		4
        /*0008*/ 	.word	0x00000000
	.align		4
        /*000c*/ 	.word	0xfffffffe
	.align		4
        /*0010*/ 	.word	0x00000000
	.align		4
        /*0014*/ 	.word	0xfffffffd
	.align		4
        /*0018*/ 	.word	0x00000000
	.align		4
        /*001c*/ 	.word	0xfffffffc


//--------------------- .text._Z9matAddGPUPfPKfS1_jj --------------------------
	.section	.text._Z9matAddGPUPfPKfS1_jj,"ax",@progbits
	.align	128
        .global         _Z9matAddGPUPfPKfS1_jj
        .type           _Z9matAddGPUPfPKfS1_jj,@function
        .size           _Z9matAddGPUPfPKfS1_jj,(.L_x_1 - _Z9matAddGPUPfPKfS1_jj)
        .other          _Z9matAddGPUPfPKfS1_jj,@"STO_CUDA_ENTRY STV_DEFAULT"
_Z9matAddGPUPfPKfS1_jj:
.text._Z9matAddGPUPfPKfS1_jj:
[----:B------:R-:W-:Y:S01]  /*0000*/  LDC R1, c[0x0][0x37c] ;  /* 0x0000df00ff017b82 */ /* 0x000fe20000000800 */
[----:B------:R-:W0:Y:S07]  /*0010*/  S2R R3, SR_TID.X ;  /* 0x0000000000037919 */ /* 0x000e2e0000002100 */
[----:B------:R-:W0:Y:S01]  /*0020*/  S2UR UR4, SR_CTAID.X ;  /* 0x00000000000479c3 */ /* 0x000e220000002500 */
[----:B------:R-:W1:Y:S01]  /*0030*/  LDCU.64 UR6, c[0x0][0x398] ;  /* 0x00007300ff0677ac */ /* 0x000e620008000a00 */
[----:B------:R-:W2:Y:S06]  /*0040*/  S2R R2, SR_TID.Y ;  /* 0x0000000000027919 */ /* 0x000eac0000002200 */
[----:B------:R-:W0:Y:S08]  /*0050*/  LDC R0, c[0x0][0x360] ;  /* 0x0000d800ff007b82 */ /* 0x000e300000000800 */
[----:B------:R-:W2:Y:S08]  /*0060*/  S2UR UR5, SR_CTAID.Y ;  /* 0x00000000000579c3 */ /* 0x000eb00000002600 */
[----:B------:R-:W2:Y:S01]  /*0070*/  LDC R7, c[0x0][0x364] ;  /* 0x0000d900ff077b82 */ /* 0x000ea20000000800 */
[----:B0-----:R-:W-:-:S05]  /*0080*/  IMAD R0, R0, UR4, R3 ;  /* 0x0000000400007c24 */ /* 0x001fca000f8e0203 */
[----:B-1----:R-:W-:Y:S01]  /*0090*/  ISETP.GE.U32.AND P0, PT, R0, UR7, PT ;  /* 0x0000000700007c0c */ /* 0x002fe2000bf06070 */
[----:B--2---:R-:W-:-:S05]  /*00a0*/  IMAD R7, R7, UR5, R2 ;  /* 0x0000000507077c24 */ /* 0x004fca000f8e0202 */
[----:B------:R-:W-:-:S13]  /*00b0*/  ISETP.GE.U32.OR P0, PT, R7, UR6, P0 ;  /* 0x0000000607007c0c */ /* 0x000fda0008706470 */
[----:B------:R-:W-:Y:S05]  /*00c0*/  @P0 EXIT ;  /* 0x000000000000094d */ /* 0x000fea0003800000 */
[----:B------:R-:W0:Y:S01]  /*00d0*/  LDC.64 R2, c[0x0][0x388] ;  /* 0x0000e200ff027b82 */ /* 0x000e220000000a00 */
[----:B------:R-:W1:Y:S01]  /*00e0*/  LDCU.64 UR4, c[0x0][0x358] ;  /* 0x00006b00ff0477ac */ /* 0x000e620008000a00 */
[----:B------:R-:W-:-:S06]  /*00f0*/  IMAD R9, R7, UR7, R0 ;  /* 0x0000000707097c24 */ /* 0x000fcc000f8e0200 */
[----:B------:R-:W2:Y:S08]  /*0100*/  LDC.64 R4, c[0x0][0x390] ;  /* 0x0000e400ff047b82 */ /* 0x000eb00000000a00 */
[----:B------:R-:W3:Y:S01]  /*0110*/  LDC.64 R6, c[0x0][0x380] ;  /* 0x0000e000ff067b82 */ /* 0x000ee20000000a00 */
[----:B0-----:R-:W-:-:S06]  /*0120*/  IMAD.WIDE.U32 R2, R9, 0x4, R2 ;  /* 0x0000000409027825 */ /* 0x001fcc00078e0002 */
[----:B-1----:R-:W4:Y:S01]  /*0130*/  LDG.E R2, desc[UR4][R2.64] ;  /* 0x0000000402027981 */ /* 0x002f22000c1e1900 */
[----:B--2---:R-:W-:-:S06]  /*0140*/  IMAD.WIDE.U32 R4, R9, 0x4, R4 ;  /* 0x0000000409047825 */ /* 0x004fcc00078e0004 */
[----:B------:R-:W4:Y:S01]  /*0150*/  LDG.E R5, desc[UR4][R4.64] ;  /* 0x0000000404057981 */ /* 0x000f22000c1e1900 */
[----:B---3--:R-:W-:-:S04]  /*0160*/  IMAD.WIDE.U32 R6, R9, 0x4, R6 ;  /* 0x0000000409067825 */ /* 0x008fc800078e0006 */
[----:B----4-:R-:W-:-:S05]  /*0170*/  FADD R9, R2, R5 ;  /* 0x0000000502097221 */ /* 0x010fca0000000000 */
[----:B------:R-:W-:Y:S01]  /*0180*/  STG.E desc[UR4][R6.64], R9 ;  /* 0x0000000906007986 */ /* 0x000fe2000c101904 */
[----:B------:R-:W-:Y:S05]  /*0190*/  EXIT ;  /* 0x000000000000794d */ /* 0x000fea0003800000 */
.L_x_0:
[----:B------:R-:W-:-:S00]  /*01a0*/  BRA `(.L_x_0) ;  /* 0xfffffffc00fc7947 */ /* 0x000fc0000383ffff */
[----:B------:R-:W-:-:S00]  /*01b0*/  NOP ;  /* 0x0000000000007918 */ /* 0x000fc00000000000 */
        /* <DEDUP_REMOVED lines=12> */
.L_x_1:


//--------------------- .nv.shared.reserved.0     --------------------------
	.section	.nv.shared.reserved.0,"aw",@nobits
	.weak		__nv_reservedSMEM_offset_0_alias
	.size		__nv_reservedSMEM_offset_0_alias, 0, 64
	.other		__nv_reservedSMEM_offset_0_alias,@"STO_CUDA_RESERVED_SHARED STV_DEFAULT"
__nv_reservedSMEM_offset_0_alias:
	.zero		0
	.zero		64


//--------------------- .nv.constant0._Z9matAddGPUPfPKfS1_jj --------------------------
	.section	.nv.constant0._Z9matAddGPUPfPKfS1_jj,"a",@progbits
	.sectionflags	@""
	.align	4
.nv.constant0._Z9matAddGPUPfPKfS1_jj:
	.zero		928


//--------------------- SYMBOLS --------------------------

	.type		.nv.reservedSmem.offset0,@object
	.size		.nv.reservedSmem.offset0,0x4
